	.headerflags	@"EF_CUDA_TEXMODE_UNIFIED EF_CUDA_64BIT_ADDRESS EF_CUDA_ACCELERATORS EF_CUDA_SM90 EF_CUDA_VIRTUAL_SM(EF_CUDA_SM90)"
	.elftype	@"ET_EXEC"


//--------------------- .nv.info                  --------------------------
	.section	.nv.info,"",@"SHT_CUDA_INFO"
	.align	4


	//----- nvinfo : EIATTR_REGCOUNT
	.align		4
        /*0000*/ 	.byte	0x04, 0x2f
        /*0002*/ 	.short	(.L_3 - .L_2)
	.align		4
.L_2:
        /*0004*/ 	.word	index@(triton_poi_fused__native_batch_norm_legit_no_training_4)
        /*0008*/ 	.word	0x00000012


	//----- nvinfo : EIATTR_MIN_STACK_SIZE
	.align		4
.L_3:
        /*000c*/ 	.byte	0x04, 0x12
        /*000e*/ 	.short	(.L_5 - .L_4)
	.align		4
.L_4:
        /*0010*/ 	.word	index@(triton_poi_fused__native_batch_norm_legit_no_training_4)
        /*0014*/ 	.word	0x00000000


	//----- nvinfo : EIATTR_FRAME_SIZE
	.align		4
.L_5:
        /*0018*/ 	.byte	0x04, 0x11
        /*001a*/ 	.short	(.L_7 - .L_6)
	.align		4
.L_6:
        /*001c*/ 	.word	index@(triton_poi_fused__native_batch_norm_legit_no_training_4)
        /*0020*/ 	.word	0x00000000


	//----- nvinfo : EIATTR_MIN_STACK_SIZE
	.align		4
.L_7:
        /*0024*/ 	.byte	0x04, 0x12
        /*0026*/ 	.short	(.L_9 - .L_8)
	.align		4
.L_8:
        /*0028*/ 	.word	index@(triton_poi_fused__native_batch_norm_legit_no_training_4)
        /*002c*/ 	.word	0x00000000
.L_9:


//--------------------- .nv.info.triton_poi_fused__native_batch_norm_legit_no_training_4 --------------------------
	.section	.nv.info.triton_poi_fused__native_batch_norm_legit_no_training_4,"",@"SHT_CUDA_INFO"
	.sectionflags	@""
	.align	4


	//----- nvinfo : EIATTR_CUDA_API_VERSION
	.align		4
        /*0000*/ 	.byte	0x04, 0x37
        /*0002*/ 	.short	(.L_11 - .L_10)
.L_10:
        /*0004*/ 	.word	0x0000007c


	//----- nvinfo : EIATTR_KPARAM_INFO
	.align		4
.L_11:
        /*0008*/ 	.byte	0x04, 0x17
        /*000a*/ 	.short	(.L_13 - .L_12)
.L_12:
        /*000c*/ 	.word	0x00000000
        /*0010*/ 	.short	0x0006
        /*0012*/ 	.short	0x0030
        /*0014*/ 	.byte	0x00, 0xf0, 0x11, 0x00


	//----- nvinfo : EIATTR_KPARAM_INFO
	.align		4
.L_13:
        /*0018*/ 	.byte	0x04, 0x17
        /*001a*/ 	.short	(.L_15 - .L_14)
.L_14:
        /*001c*/ 	.word	0x00000000
        /*0020*/ 	.short	0x0005
        /*0022*/ 	.short	0x0028
        /*0024*/ 	.byte	0x00, 0xf4, 0x21, 0x00


	//----- nvinfo : EIATTR_KPARAM_INFO
	.align		4
.L_15:
        /*0028*/ 	.byte	0x04, 0x17
        /*002a*/ 	.short	(.L_17 - .L_16)
.L_16:
        /*002c*/ 	.word	0x00000000
        /*0030*/ 	.short	0x0004
        /*0032*/ 	.short	0x0020
        /*0034*/ 	.byte	0x00, 0xf4, 0x21, 0x00


	//----- nvinfo : EIATTR_KPARAM_INFO
	.align		4
.L_17:
        /*0038*/ 	.byte	0x04, 0x17
        /*003a*/ 	.short	(.L_19 - .L_18)
.L_18:
        /*003c*/ 	.word	0x00000000
        /*0040*/ 	.short	0x0003
        /*0042*/ 	.short	0x0018
        /*0044*/ 	.byte	0x00, 0xf4, 0x21, 0x00


	//----- nvinfo : EIATTR_KPARAM_INFO
	.align		4
.L_19:
        /*0048*/ 	.byte	0x04, 0x17
        /*004a*/ 	.short	(.L_21 - .L_20)
.L_20:
        /*004c*/ 	.word	0x00000000
        /*0050*/ 	.short	0x0002
        /*0052*/ 	.short	0x0010
        /*0054*/ 	.byte	0x00, 0xf4, 0x21, 0x00


	//----- nvinfo : EIATTR_KPARAM_INFO
	.align		4
.L_21:
        /*0058*/ 	.byte	0x04, 0x17
        /*005a*/ 	.short	(.L_23 - .L_22)
.L_22:
        /*005c*/ 	.word	0x00000000
        /*0060*/ 	.short	0x0001
        /*0062*/ 	.short	0x0008
        /*0064*/ 	.byte	0x00, 0xf4, 0x21, 0x00


	//----- nvinfo : EIATTR_KPARAM_INFO
	.align		4
.L_23:
        /*0068*/ 	.byte	0x04, 0x17
        /*006a*/ 	.short	(.L_25 - .L_24)
.L_24:
        /*006c*/ 	.word	0x00000000
        /*0070*/ 	.short	0x0000
        /*0072*/ 	.short	0x0000
        /*0074*/ 	.byte	0x00, 0xf4, 0x21, 0x00


	//----- nvinfo : EIATTR_SPARSE_MMA_MASK
	.align		4
.L_25:
        /*0078*/ 	.byte	0x03, 0x50
        /*007a*/ 	.short	0x0000


	//----- nvinfo : EIATTR_MAXREG_COUNT
	.align		4
        /*007c*/ 	.byte	0x03, 0x1b
        /*007e*/ 	.short	0x00ff


	//----- nvinfo : EIATTR_EXIT_INSTR_OFFSETS
	.align		4
        /*0080*/ 	.byte	0x04, 0x1c
        /*0082*/ 	.short	(.L_27 - .L_26)


	//   ....[0]....
.L_26:
        /*0084*/ 	.word	0x00000390


	//----- nvinfo : EIATTR_REQNTID
	.align		4
.L_27:
        /*0088*/ 	.byte	0x04, 0x10
        /*008a*/ 	.short	(.L_29 - .L_28)
.L_28:
        /*008c*/ 	.word	0x00000080
        /*0090*/ 	.word	0x00000001
        /*0094*/ 	.word	0x00000001


	//----- nvinfo : EIATTR_CBANK_PARAM_SIZE
	.align		4
.L_29:
        /*0098*/ 	.byte	0x03, 0x19
        /*009a*/ 	.short	0x0034


	//----- nvinfo : EIATTR_PARAM_CBANK
	.align		4
        /*009c*/ 	.byte	0x04, 0x0a
        /*009e*/ 	.short	(.L_31 - .L_30)
	.align		4
.L_30:
        /*00a0*/ 	.word	index@(.nv.constant0.triton_poi_fused__native_batch_norm_legit_no_training_4)
        /*00a4*/ 	.short	0x0210
        /*00a6*/ 	.short	0x0034


	//----- nvinfo : EIATTR_SW_WAR
	.align		4
.L_31:
        /*00a8*/ 	.byte	0x04, 0x36
        /*00aa*/ 	.short	(.L_33 - .L_32)
.L_32:
        /*00ac*/ 	.word	0x00000008
.L_33:


//--------------------- .nv.callgraph             --------------------------
	.section	.nv.callgraph,"",@"SHT_CUDA_CALLGRAPH"
	.align	4
	.sectionentsize	8
	.align		4
        /*0000*/ 	.word	0x00000000
	.align		4
        /*0004*/ 	.word	0xffffffff
	.align		4
        /*0008*/ 	.word	0x00000000
	.align		4
        /*000c*/ 	.word	0xfffffffe
	.align		4
        /*0010*/ 	.word	0x00000000
	.align		4
        /*0014*/ 	.word	0xfffffffd
	.align		4
        /*0018*/ 	.word	0x00000000
	.align		4
        /*001c*/ 	.word	0xfffffffc


//--------------------- .nv.constant4             --------------------------
	.section	.nv.constant4,"a",@progbits
	.align	8
	.align		8
.nv.constant4:
        /*0000*/ 	.dword	_$_str
	.align		8
        /*0008*/ 	.dword	_$_str_$_2


//--------------------- .text.triton_poi_fused__native_batch_norm_legit_no_training_4 --------------------------
	.section	.text.triton_poi_fused__native_batch_norm_legit_no_training_4,"ax",@progbits
	.align	128
        .global         triton_poi_fused__native_batch_norm_legit_no_training_4
        .type           triton_poi_fused__native_batch_norm_legit_no_training_4,@function
        .size           triton_poi_fused__native_batch_norm_legit_no_training_4,(.L_x_1 - triton_poi_fused__native_batch_norm_legit_no_training_4)
        .other          triton_poi_fused__native_batch_norm_legit_no_training_4,@"STO_CUDA_ENTRY STV_DEFAULT"
triton_poi_fused__native_batch_norm_legit_no_training_4:
.text.triton_poi_fused__native_batch_norm_legit_no_training_4:
[----:B------:R-:W-:Y:S01]  /*0000*/  LDC R1, c[0x0][0x28] ;  /* 0x00000a00ff017b82 */ /* 0x000fe20000000800 */
[----:B------:R-:W1:Y:S07]  /*0010*/  S2R R0, SR_TID.X ;  /* 0x0000000000007919 */ /* 0x000e6e0000002100 */
[----:B------:R-:W2:Y:S01]  /*0020*/  LDC.64 R2, c[0x0][0x220] ;  /* 0x00008800ff027b82 */ /* 0x000ea20000000a00 */
[----:B------:R-:W-:Y:S01]  /*0030*/  ULDC.64 UR4, c[0x0][0x208] ;  /* 0x0000820000047ab9 */ /* 0x000fe20000000a00 */
[----:B------:R-:W3:Y:S06]  /*0040*/  S2R R7, SR_CTAID.X ;  /* 0x0000000000077919 */ /* 0x000eec0000002500 */
[----:B------:R-:W4:Y:S08]  /*0050*/  LDC.64 R8, c[0x0][0x228] ;  /* 0x00008a00ff087b82 */ /* 0x000f300000000a00 */
[----:B------:R-:W5:Y:S01]  /*0060*/  LDC.64 R10, c[0x0][0x230] ;  /* 0x00008c00ff0a7b82 */ /* 0x000f620000000a00 */
[----:B-1----:R-:W-:-:S02]  /*0070*/  SHF.L.U32 R0, R0, 0x1, RZ ;  /* 0x0000000100007819 */ /* 0x002fc400000006ff */
[----:B---3--:R-:W-:Y:S02]  /*0080*/  SHF.R.S32.HI R5, RZ, 0x17, R7 ;  /* 0x00000017ff057819 */ /* 0x008fe40000011407 */
[----:B------:R-:W-:Y:S02]  /*0090*/  LOP3.LUT R0, R0, 0xfe, RZ, 0xc0, !PT ;  /* 0x000000fe00007812 */ /* 0x000fe400078ec0ff */
[----:B------:R-:W-:Y:S02]  /*00a0*/  SGXT R5, R5, 0x1 ;  /* 0x000000010505781a */ /* 0x000fe40000000200 */
[----:B------:R-:W-:Y:S02]  /*00b0*/  LEA R0, R7, R0, 0x8 ;  /* 0x0000000007007211 */ /* 0x000fe400078e40ff */
[----:B------:R-:W1:Y:S02]  /*00c0*/  LDC.64 R6, c[0x0][0x218] ;  /* 0x00008600ff067b82 */ /* 0x000e640000000a00 */
[----:B------:R-:W-:-:S04]  /*00d0*/  LEA.HI R5, R5, R0, RZ, 0x4 ;  /* 0x0000000005057211 */ /* 0x000fc800078f20ff */
[----:B------:R-:W-:-:S04]  /*00e0*/  LOP3.LUT R5, R5, 0xfffffff0, RZ, 0xc0, !PT ;  /* 0xfffffff005057812 */ /* 0x000fc800078ec0ff */
[----:B------:R-:W-:Y:S02]  /*00f0*/  IADD3 R13, R0, -R5, RZ ;  /* 0x80000005000d7210 */ /* 0x000fe40007ffe0ff */
[----:B------:R-:W3:Y:S03]  /*0100*/  LDC.64 R4, c[0x0][0x210] ;  /* 0x00008400ff047b82 */ /* 0x000ee60000000a00 */
[----:B--2---:R-:W-:-:S06]  /*0110*/  IMAD.WIDE R2, R13, 0x4, R2 ;  /* 0x000000040d027825 */ /* 0x004fcc00078e0202 */
[----:B------:R-:W2:Y:S01]  /*0120*/  LDG.E.EL.64 R2, desc[UR4][R2.64] ;  /* 0x0000000402027981 */ /* 0x000ea2000c2e1b00 */
[----:B-1----:R-:W-:-:S06]  /*0130*/  IMAD.WIDE R6, R13, 0x4, R6 ;  /* 0x000000040d067825 */ /* 0x002fcc00078e0206 */
[----:B------:R-:W2:Y:S01]  /*0140*/  LDG.E.EL.64 R6, desc[UR4][R6.64] ;  /* 0x0000000406067981 */ /* 0x000ea2000c2e1b00 */
[----:B---3--:R-:W-:-:S06]  /*0150*/  IMAD.WIDE R4, R0, 0x4, R4 ;  /* 0x0000000400047825 */ /* 0x008fcc00078e0204 */
[----:B------:R-:W3:Y:S01]  /*0160*/  LDG.E.64 R4, desc[UR4][R4.64] ;  /* 0x0000000404047981 */ /* 0x000ee2000c1e1b00 */
[----:B----4-:R-:W-:-:S04]  /*0170*/  IMAD.WIDE R8, R13, 0x4, R8 ;  /* 0x000000040d087825 */ /* 0x010fc800078e0208 */
[----:B-----5:R-:W-:Y:S02]  /*0180*/  IMAD.WIDE R10, R13, 0x4, R10 ;  /* 0x000000040d0a7825 */ /* 0x020fe400078e020a */
[----:B------:R-:W4:Y:S04]  /*0190*/  LDG.E.EL.64 R8, desc[UR4][R8.64] ;  /* 0x0000000408087981 */ /* 0x000f28000c2e1b00 */
[----:B------:R-:W4:Y:S01]  /*01a0*/  LDG.E.EL.64 R10, desc[UR4][R10.64] ;  /* 0x000000040a0a7981 */ /* 0x000f22000c2e1b00 */
[----:B------:R-:W-:Y:S01]  /*01b0*/  HFMA2.MMA R15, -RZ, RZ, 1.625, 0 ;  /* 0x3e800000ff0f7435 */ /* 0x000fe200000001ff */
[----:B--2---:R-:W-:Y:S01]  /*01c0*/  FADD R2, R2, 9.9999997473787516356e-06 ;  /* 0x3727c5ac02027421 */ /* 0x004fe20000000000 */
[----:B------:R-:W-:-:S03]  /*01d0*/  FADD R12, R3, 9.9999997473787516356e-06 ;  /* 0x3727c5ac030c7421 */ /* 0x000fc60000000000 */
[----:B------:R1:W2:Y:S08]  /*01e0*/  MUFU.SQRT R13, R2 ;  /* 0x00000002000d7308 */ /* 0x0002b00000002000 */
[----:B------:R-:W5:Y:S01]  /*01f0*/  MUFU.SQRT R14, R12 ;  /* 0x0000000c000e7308 */ /* 0x000f620000002000 */
[----:B-1----:R-:W1:Y:S01]  /*0200*/  LDC.64 R2, c[0x0][0x238] ;  /* 0x00008e00ff027b82 */ /* 0x002e620000000a00 */
[----:B--2---:R-:W-:-:S02]  /*0210*/  FSETP.GT.AND P0, PT, R13, 8.50705917302346158658e+37, PT ;  /* 0x7e8000000d00780b */ /* 0x004fc40003f04000 */
[----:B------:R-:W-:Y:S02]  /*0220*/  FSETP.GEU.AND P2, PT, R13, 1.175494350822287508e-38, PT ;  /* 0x008000000d00780b */ /* 0x000fe40003f4e000 */
[C---:B-----5:R-:W-:Y:S02]  /*0230*/  FSETP.GT.AND P1, PT, R14.reuse, 8.50705917302346158658e+37, PT ;  /* 0x7e8000000e00780b */ /* 0x060fe40003f24000 */
[----:B------:R-:W-:-:S07]  /*0240*/  FSETP.GEU.AND P3, PT, R14, 1.175494350822287508e-38, PT ;  /* 0x008000000e00780b */ /* 0x000fce0003f6e000 */
[----:B------:R-:W-:-:S04]  /*0250*/  @P0 FMUL R13, R13, 0.25 ;  /* 0x3e8000000d0d0820 */ /* 0x000fc80000400000 */
[----:B------:R-:W-:Y:S01]  /*0260*/  @!P2 FMUL R13, R13, 16777216 ;  /* 0x4b8000000d0da820 */ /* 0x000fe20000400000 */
[----:B------:R-:W-:-:S04]  /*0270*/  @P1 FMUL R14, R14, 0.25 ;  /* 0x3e8000000e0e1820 */ /* 0x000fc80000400000 */
[----:B------:R-:W-:Y:S01]  /*0280*/  @!P3 FMUL R14, R14, 16777216 ;  /* 0x4b8000000e0eb820 */ /* 0x000fe20000400000 */
[----:B------:R-:W2:Y:S01]  /*0290*/  MUFU.RCP R13, R13 ;  /* 0x0000000d000d7308 */ /* 0x000ea20000001000 */
[----:B------:R-:W-:-:S07]  /*02a0*/  FSEL R12, R15, 1, P0 ;  /* 0x3f8000000f0c7808 */ /* 0x000fce0000000000 */
[----:B------:R-:W5:Y:S01]  /*02b0*/  MUFU.RCP R14, R14 ;  /* 0x0000000e000e7308 */ /* 0x000f620000001000 */
[----:B------:R-:W-:Y:S01]  /*02c0*/  FSEL R15, R15, 1, P1 ;  /* 0x3f8000000f0f7808 */ /* 0x000fe20000800000 */
[----:B------:R-:W-:Y:S01]  /*02d0*/  @!P2 FMUL R12, R12, 16777216 ;  /* 0x4b8000000c0ca820 */ /* 0x000fe20000400000 */
[----:B---3--:R-:W-:-:S03]  /*02e0*/  FADD R4, R4, -R6 ;  /* 0x8000000604047221 */ /* 0x008fc60000000000 */
[----:B------:R-:W-:Y:S01]  /*02f0*/  @!P3 FMUL R15, R15, 16777216 ;  /* 0x4b8000000f0fb820 */ /* 0x000fe20000400000 */
[----:B------:R-:W-:Y:S01]  /*0300*/  FADD R5, R5, -R7 ;  /* 0x8000000705057221 */ /* 0x000fe20000000000 */
[----:B--2---:R-:W-:Y:S02]  /*0310*/  FMUL R13, R13, R12 ;  /* 0x0000000c0d0d7220 */ /* 0x004fe40000400000 */
[----:B-----5:R-:W-:Y:S02]  /*0320*/  FMUL R6, R14, R15 ;  /* 0x0000000f0e067220 */ /* 0x020fe40000400000 */
[----:B------:R-:W-:Y:S02]  /*0330*/  FMUL R13, R4, R13 ;  /* 0x0000000d040d7220 */ /* 0x000fe40000400000 */
[----:B------:R-:W-:Y:S01]  /*0340*/  FMUL R6, R5, R6 ;  /* 0x0000000605067220 */ /* 0x000fe20000400000 */
[----:B-1----:R-:W-:-:S04]  /*0350*/  IMAD.WIDE R2, R0, 0x4, R2 ;  /* 0x0000000400027825 */ /* 0x002fc800078e0202 */
[----:B----4-:R-:W-:Y:S01]  /*0360*/  FFMA R8, R8, R13, R10 ;  /* 0x0000000d08087223 */ /* 0x010fe2000000000a */
[----:B------:R-:W-:-:S05]  /*0370*/  FFMA R9, R9, R6, R11 ;  /* 0x0000000609097223 */ /* 0x000fca000000000b */
[----:B------:R-:W-:Y:S01]  /*0380*/  STG.E.64 desc[UR4][R2.64], R8 ;  /* 0x0000000802007986 */ /* 0x000fe2000c101b04 */
[----:B------:R-:W-:Y:S05]  /*0390*/  EXIT ;  /* 0x000000000000794d */ /* 0x000fea0003800000 */
.L_x_0:
[----:B------:R-:W-:-:S00]  /*03a0*/  BRA `(.L_x_0) ;  /* 0xfffffffc00fc7947 */ /* 0x000fc0000383ffff */
[----:B------:R-:W-:-:S00]  /*03b0*/  NOP ;  /* 0x0000000000007918 */ /* 0x000fc00000000000 */
        /* <DEDUP_REMOVED lines=12> */
.L_x_1:


//--------------------- .nv.global.init           --------------------------
	.section	.nv.global.init,"aw",@progbits
.nv.global.init:
	.type		_$_str,@object
	.size		_$_str,(_$_str_$_2 - _$_str)
_$_str:
        /*0000*/ 	.byte	0x5f, 0x5f, 0x43, 0x55, 0x44, 0x41, 0x5f, 0x46, 0x54, 0x5a, 0x00
	.type		_$_str_$_2,@object
	.size		_$_str_$_2,(.L_1 - _$_str_$_2)
_$_str_$_2:
        /*000b*/ 	.byte	0x5f, 0x5f, 0x43, 0x55, 0x44, 0x41, 0x5f, 0x50, 0x52, 0x45, 0x43, 0x5f, 0x53, 0x51, 0x52, 0x54
        /*001b*/ 	.byte	0x00
.L_1:


//--------------------- .nv.constant0.triton_poi_fused__native_batch_norm_legit_no_training_4 --------------------------
	.section	.nv.constant0.triton_poi_fused__native_batch_norm_legit_no_training_4,"a",@progbits
	.sectionflags	@""
	.align	4
.nv.constant0.triton_poi_fused__native_batch_norm_legit_no_training_4:
	.zero		580
